//
// Generated by NVIDIA NVVM Compiler
//
// Compiler Build ID: CL-36424714
// Cuda compilation tools, release 13.0, V13.0.88
// Based on NVVM 20.0.0
//

.version 9.0
.target sm_100
.address_size 64

	// .globl	_Z3addiPf
.extern .func  (.param .b32 func_retval0) vprintf
(
	.param .b64 vprintf_param_0,
	.param .b64 vprintf_param_1
)
;
.global .align 1 .b8 $str[4] = {37, 112, 10};
.global .align 1 .b8 $str$1[4] = {37, 102, 10};

.visible .entry _Z3addiPf(
	.param .u32 _Z3addiPf_param_0,
	.param .u64 .ptr .align 1 _Z3addiPf_param_1
)
{
	.local .align 8 .b8 	__local_depot0[8];
	.reg .b64 	%SP;
	.reg .b64 	%SPL;
	.reg .pred 	%p<2>;
	.reg .b32 	%r<15>;
	.reg .b32 	%f<5>;
	.reg .b64 	%rd<14>;
	.reg .b64 	%fd<5>;

	mov.u64 	%SPL, __local_depot0;
	cvta.local.u64 	%SP, %SPL;
	ld.param.u64 	%rd5, [_Z3addiPf_param_1];
	cvta.to.global.u64 	%rd6, %rd5;
	add.u64 	%rd7, %SP, 0;
	add.u64 	%rd1, %SPL, 0;
	st.local.u64 	[%rd1], %rd5;
	mov.u64 	%rd8, $str;
	cvta.global.u64 	%rd9, %rd8;
	{ // callseq 0, 0
	.param .b64 param0;
	st.param.b64 	[param0], %rd9;
	.param .b64 param1;
	st.param.b64 	[param1], %rd7;
	.param .b32 retval0;
	call.uni (retval0), 
	vprintf, 
	(
	param0, 
	param1
	);
	ld.param.b32 	%r4, [retval0];
	} // callseq 0
	add.s64 	%rd13, %rd6, 52;
	mov.b32 	%r14, 0;
	mov.u64 	%rd10, $str$1;
$L__BB0_1:
	ld.global.f32 	%f1, [%rd13+-12];
	cvt.f64.f32 	%fd1, %f1;
	st.local.f64 	[%rd1], %fd1;
	cvta.global.u64 	%rd11, %rd10;
	{ // callseq 1, 0
	.param .b64 param0;
	st.param.b64 	[param0], %rd11;
	.param .b64 param1;
	st.param.b64 	[param1], %rd7;
	.param .b32 retval0;
	call.uni (retval0), 
	vprintf, 
	(
	param0, 
	param1
	);
	ld.param.b32 	%r6, [retval0];
	} // callseq 1
	ld.global.f32 	%f2, [%rd13+-8];
	cvt.f64.f32 	%fd2, %f2;
	st.local.f64 	[%rd1], %fd2;
	{ // callseq 2, 0
	.param .b64 param0;
	st.param.b64 	[param0], %rd11;
	.param .b64 param1;
	st.param.b64 	[param1], %rd7;
	.param .b32 retval0;
	call.uni (retval0), 
	vprintf, 
	(
	param0, 
	param1
	);
	ld.param.b32 	%r8, [retval0];
	} // callseq 2
	ld.global.f32 	%f3, [%rd13+-4];
	cvt.f64.f32 	%fd3, %f3;
	st.local.f64 	[%rd1], %fd3;
	{ // callseq 3, 0
	.param .b64 param0;
	st.param.b64 	[param0], %rd11;
	.param .b64 param1;
	st.param.b64 	[param1], %rd7;
	.param .b32 retval0;
	call.uni (retval0), 
	vprintf, 
	(
	param0, 
	param1
	);
	ld.param.b32 	%r10, [retval0];
	} // callseq 3
	ld.global.f32 	%f4, [%rd13];
	cvt.f64.f32 	%fd4, %f4;
	st.local.f64 	[%rd1], %fd4;
	{ // callseq 4, 0
	.param .b64 param0;
	st.param.b64 	[param0], %rd11;
	.param .b64 param1;
	st.param.b64 	[param1], %rd7;
	.param .b32 retval0;
	call.uni (retval0), 
	vprintf, 
	(
	param0, 
	param1
	);
	ld.param.b32 	%r12, [retval0];
	} // callseq 4
	add.s32 	%r14, %r14, 4;
	add.s64 	%rd13, %rd13, 16;
	setp.ne.s32 	%p1, %r14, 100;
	@%p1 bra 	$L__BB0_1;
	ret;

}


// ===== COMPILED SASS (sm_100) =====

	.target	sm_100

	.elftype	@"ET_EXEC"


//--------------------- .note.nv.tkinfo           --------------------------
	.section	.note.nv.tkinfo,"",@"SHT_NOTE"
	.sectionflags	@"SHF_NOTE_NV_TKINFO"
	.tkinfo
        /*0018*/ 	.word	0x00000002
        /*0030*/ 	.string	""
        /*0030*/ 	.string	"ptxas"
        /*0030*/ 	.string	"Cuda compilation tools, release 13.0, V13.0.88"
        /*0030*/ 	.string	"Build cuda_13.0.r13.0/compiler.36424714_0"
        /*0030*/ 	.string	"-arch sm_100 -m 64 "



//--------------------- .note.nv.cuinfo           --------------------------
	.section	.note.nv.cuinfo,"",@"SHT_NOTE"
	.sectionflags	@"SHF_NOTE_NV_CUINFO"
        /*0018*/ 	.short	0x0002
        /*001a*/ 	.short	0x0064
        /*001c*/ 	.short	0x0082
	.zero		2


//--------------------- .nv.info                  --------------------------
	.section	.nv.info,"",@"SHT_CUDA_INFO"
	.align	4


	//----- nvinfo : EIATTR_REGCOUNT
	.align		4
        /*0000*/ 	.byte	0x04, 0x2f
        /*0002*/ 	.short	(.L_3 - .L_2)
	.align		4
.L_2:
        /*0004*/ 	.word	index@(_Z3addiPf)
        /*0008*/ 	.word	0x0000001d


	//----- nvinfo : EIATTR_FRAME_SIZE
	.align		4
.L_3:
        /*000c*/ 	.byte	0x04, 0x11
        /*000e*/ 	.short	(.L_5 - .L_4)
	.align		4
.L_4:
        /*0010*/ 	.word	index@(_Z3addiPf)
        /*0014*/ 	.word	0x00000008


	//----- nvinfo : EIATTR_MIN_STACK_SIZE
	.align		4
.L_5:
        /*0018*/ 	.byte	0x04, 0x12
        /*001a*/ 	.short	(.L_7 - .L_6)
	.align		4
.L_6:
        /*001c*/ 	.word	index@(_Z3addiPf)
        /*0020*/ 	.word	0x00000008
.L_7:


//--------------------- .nv.compat                --------------------------
	.section	.nv.compat,"",@"SHT_CUDA_COMPAT_INFO"
	.align	4
        /*0000*/ 	.byte	0x02, 0x09, 0x00, 0x00, 0x02, 0x02, 0x01, 0x00, 0x02, 0x05, 0x05, 0x00, 0x03, 0x07, 0x01, 0x01
        /*0010*/ 	.byte	0x02, 0x03, 0x00, 0x00, 0x02, 0x06, 0x01, 0x00, 0x04, 0x0b, 0x08, 0x00, 0x09, 0x00, 0x00, 0x00
        /*0020*/ 	.byte	0x00, 0x00, 0x00, 0x00


//--------------------- .nv.info._Z3addiPf        --------------------------
	.section	.nv.info._Z3addiPf,"",@"SHT_CUDA_INFO"
	.sectionflags	@""
	.align	4


	//----- nvinfo : EIATTR_CUDA_API_VERSION
	.align		4
        /*0000*/ 	.byte	0x04, 0x37
        /*0002*/ 	.short	(.L_9 - .L_8)
.L_8:
        /*0004*/ 	.word	0x00000082


	//----- nvinfo : EIATTR_KPARAM_INFO
	.align		4
.L_9:
        /*0008*/ 	.byte	0x04, 0x17
        /*000a*/ 	.short	(.L_11 - .L_10)
.L_10:
        /*000c*/ 	.word	0x00000000
        /*0010*/ 	.short	0x0001
        /*0012*/ 	.short	0x0008
        /*0014*/ 	.byte	0x00, 0xf5, 0x21, 0x00


	//----- nvinfo : EIATTR_KPARAM_INFO
	.align		4
.L_11:
        /*0018*/ 	.byte	0x04, 0x17
        /*001a*/ 	.short	(.L_13 - .L_12)
.L_12:
        /*001c*/ 	.word	0x00000000
        /*0020*/ 	.short	0x0000
        /*0022*/ 	.short	0x0000
        /*0024*/ 	.byte	0x00, 0xf0, 0x11, 0x00


	//----- nvinfo : EIATTR_SPARSE_MMA_MASK
	.align		4
.L_13:
        /*0028*/ 	.byte	0x03, 0x50
        /*002a*/ 	.short	0x0000


	//----- nvinfo : EIATTR_MAXREG_COUNT
	.align		4
        /*002c*/ 	.byte	0x03, 0x1b
        /*002e*/ 	.short	0x00ff


	//----- nvinfo : EIATTR_EXTERNS
	.align		4
        /*0030*/ 	.byte	0x04, 0x0f
        /*0032*/ 	.short	(.L_15 - .L_14)


	//   ....[0]....
	.align		4
.L_14:
        /*0034*/ 	.word	index@(vprintf)


	//----- nvinfo : EIATTR_MERCURY_ISA_VERSION
	.align		4
.L_15:
        /*0038*/ 	.byte	0x03, 0x5f
        /*003a*/ 	.short	0x0101


	//----- nvinfo : EIATTR_VRC_CTA_INIT_COUNT
	.align		4
        /*003c*/ 	.byte	0x02, 0x4a
	.zero		1
	.zero		1


	//----- nvinfo : EIATTR_SYSCALL_OFFSETS
	.align		4
        /*0040*/ 	.byte	0x04, 0x46
        /*0042*/ 	.short	(.L_17 - .L_16)


	//   ....[0]....
.L_16:
        /*0044*/ 	.word	0x00000100


	//   ....[1]....
        /*0048*/ 	.word	0x00000280


	//   ....[2]....
        /*004c*/ 	.word	0x00000350


	//   ....[3]....
        /*0050*/ 	.word	0x00000420


	//   ....[4]....
        /*0054*/ 	.word	0x000004f0


	//----- nvinfo : EIATTR_EXIT_INSTR_OFFSETS
	.align		4
.L_17:
        /*0058*/ 	.byte	0x04, 0x1c
        /*005a*/ 	.short	(.L_19 - .L_18)


	//   ....[0]....
.L_18:
        /*005c*/ 	.word	0x00000540


	//----- nvinfo : EIATTR_CRS_STACK_SIZE
	.align		4
.L_19:
        /*0060*/ 	.byte	0x04, 0x1e
        /*0062*/ 	.short	(.L_21 - .L_20)
.L_20:
        /*0064*/ 	.word	0x00000000


	//----- nvinfo : EIATTR_CBANK_PARAM_SIZE
	.align		4
.L_21:
        /*0068*/ 	.byte	0x03, 0x19
        /*006a*/ 	.short	0x0010


	//----- nvinfo : EIATTR_PARAM_CBANK
	.align		4
        /*006c*/ 	.byte	0x04, 0x0a
        /*006e*/ 	.short	(.L_23 - .L_22)
	.align		4
.L_22:
        /*0070*/ 	.word	index@(.nv.constant0._Z3addiPf)
        /*0074*/ 	.short	0x0380
        /*0076*/ 	.short	0x0010


	//----- nvinfo : EIATTR_SW_WAR
	.align		4
.L_23:
        /*0078*/ 	.byte	0x04, 0x36
        /*007a*/ 	.short	(.L_25 - .L_24)
.L_24:
        /*007c*/ 	.word	0x00000008
.L_25:


//--------------------- .nv.callgraph             --------------------------
	.section	.nv.callgraph,"",@"SHT_CUDA_CALLGRAPH"
	.align	4
	.sectionentsize	8
	.align		4
        /*0000*/ 	.word	0x00000000
	.align		4
        /*0004*/ 	.word	0xffffffff
	.align		4
        /*0008*/ 	.word	index@(_Z3addiPf)
	.align		4
        /*000c*/ 	.word	index@(vprintf)
	.align		4
        /*0010*/ 	.word	0x00000000
	.align		4
        /*0014*/ 	.word	0xfffffffe
	.align		4
        /*0018*/ 	.word	0x00000000
	.align		4
        /*001c*/ 	.word	0xfffffffd
	.align		4
        /*0020*/ 	.word	0x00000000
	.align		4
        /*0024*/ 	.word	0xfffffffc


//--------------------- .nv.constant4             --------------------------
	.section	.nv.constant4,"a",@progbits
	.align	8
	.align		8
.nv.constant4:
        /*0000*/ 	.dword	vprintf
	.align		8
        /*0008*/ 	.dword	$str
	.align		8
        /*0010*/ 	.dword	$str$1


//--------------------- .text._Z3addiPf           --------------------------
	.section	.text._Z3addiPf,"ax",@progbits
	.align	128
        .global         _Z3addiPf
        .type           _Z3addiPf,@function
        .size           _Z3addiPf,(.L_x_7 - _Z3addiPf)
        .other          _Z3addiPf,@"STO_CUDA_ENTRY STV_DEFAULT"
_Z3addiPf:
.text._Z3addiPf:
[----:B------:R-:W0:Y:S08]  /*0000*/  LDC R1, c[0x0][0x37c] ;  /* 0x0000df00ff017b82 */ /* 0x000e300000000800 */
[----:B------:R-:W1:Y:S01]  /*0010*/  LDC.64 R8, c[0x0][0x388] ;  /* 0x0000e200ff087b82 */ /* 0x000e620000000a00 */
[----:B------:R-:W2:Y:S01]  /*0020*/  LDCU UR4, c[0x0][0x2f8] ;  /* 0x00005f00ff0477ac */ /* 0x000ea20008000800 */
[----:B0-----:R-:W-:Y:S01]  /*0030*/  VIADD R1, R1, 0xfffffff8 ;  /* 0xfffffff801017836 */ /* 0x001fe20000000000 */
[----:B------:R-:W-:Y:S01]  /*0040*/  MOV R0, 0x0 ;  /* 0x0000000000007802 */ /* 0x000fe20000000f00 */
[----:B------:R-:W0:Y:S04]  /*0050*/  LDCU UR5, c[0x0][0x2fc] ;  /* 0x00005f80ff0577ac */ /* 0x000e280008000800 */
[----:B------:R3:W4:Y:S01]  /*0060*/  LDC.64 R2, c[0x4][R0] ;  /* 0x0100000000027b82 */ /* 0x0007220000000a00 */
[----:B------:R-:W5:Y:S01]  /*0070*/  LDCU.64 UR6, c[0x4][0x8] ;  /* 0x01000100ff0677ac */ /* 0x000f620008000a00 */
[----:B--2---:R-:W-:Y:S01]  /*0080*/  IADD3 R25, P0, PT, R1, UR4, RZ ;  /* 0x0000000401197c10 */ /* 0x004fe2000ff1e0ff */
[----:B-1----:R3:W-:Y:S04]  /*0090*/  STL.64 [R1], R8 ;  /* 0x0000000801007387 */ /* 0x0027e80000100a00 */
[----:B0-----:R-:W-:-:S02]  /*00a0*/  IMAD.X R24, RZ, RZ, UR5, P0 ;  /* 0x00000005ff187e24 */ /* 0x001fc400080e06ff */
[----:B-----5:R-:W-:Y:S02]  /*00b0*/  IMAD.U32 R4, RZ, RZ, UR6 ;  /* 0x00000006ff047e24 */ /* 0x020fe4000f8e00ff */
[----:B------:R-:W-:Y:S01]  /*00c0*/  IMAD.U32 R5, RZ, RZ, UR7 ;  /* 0x00000007ff057e24 */ /* 0x000fe2000f8e00ff */
[----:B------:R-:W-:Y:S01]  /*00d0*/  MOV R7, R24 ;  /* 0x0000001800077202 */ /* 0x000fe20000000f00 */
[----:B---3--:R-:W-:-:S07]  /*00e0*/  IMAD.MOV.U32 R6, RZ, RZ, R25 ;  /* 0x000000ffff067224 */ /* 0x008fce00078e0019 */
[----:B------:R-:W-:-:S07]  /*00f0*/  LEPC R20, `(.L_x_0) ;  /* 0x000000001014794e */ /* 0x000fce0000000000 */
[----:B----4-:R-:W-:Y:S05]  /*0100*/  CALL.ABS.NOINC R2 ;  /* 0x0000000002007343 */ /* 0x010fea0003c00000 */
.L_x_0:
[----:B------:R-:W0:Y:S01]  /*0110*/  LDCU.64 UR4, c[0x0][0x388] ;  /* 0x00007100ff0477ac */ /* 0x000e220008000a00 */
[----:B------:R-:W1:Y:S01]  /*0120*/  LDC.64 R18, c[0x0][0x358] ;  /* 0x0000d600ff127b82 */ /* 0x000e620000000a00 */
[----:B------:R-:W-:Y:S01]  /*0130*/  IMAD.MOV.U32 R23, RZ, RZ, RZ ;  /* 0x000000ffff177224 */ /* 0x000fe200078e00ff */
[----:B0-----:R-:W-:-:S04]  /*0140*/  UIADD3 UR4, UP0, UPT, UR4, 0x34, URZ ;  /* 0x0000003404047890 */ /* 0x001fc8000ff1e0ff */
[----:B------:R-:W-:Y:S02]  /*0150*/  UIADD3.X UR5, UPT, UPT, URZ, UR5, URZ, UP0, !UPT ;  /* 0x00000005ff057290 */ /* 0x000fe400087fe4ff */
[----:B------:R-:W-:-:S04]  /*0160*/  IMAD.U32 R16, RZ, RZ, UR4 ;  /* 0x00000004ff107e24 */ /* 0x000fc8000f8e00ff */
[----:B------:R-:W-:-:S07]  /*0170*/  IMAD.U32 R17, RZ, RZ, UR5 ;  /* 0x00000005ff117e24 */ /* 0x000fce000f8e00ff */
.L_x_5:
[----:B-1----:R-:W-:Y:S02]  /*0180*/  R2UR UR4, R18 ;  /* 0x00000000120472ca */ /* 0x002fe400000e0000 */
[----:B------:R-:W-:-:S13]  /*0190*/  R2UR UR5, R19 ;  /* 0x00000000130572ca */ /* 0x000fda00000e0000 */
[----:B------:R-:W2:Y:S01]  /*01a0*/  LDG.E R0, desc[UR4][R16.64+-0xc] ;  /* 0xfffff40410007981 */ /* 0x000ea2000c1e1900 */
[----:B------:R-:W-:Y:S01]  /*01b0*/  MOV R22, 0x0 ;  /* 0x0000000000167802 */ /* 0x000fe20000000f00 */
[----:B------:R-:W0:Y:S01]  /*01c0*/  LDCU.64 UR4, c[0x4][0x10] ;  /* 0x01000200ff0477ac */ /* 0x000e220008000a00 */
[----:B------:R-:W-:Y:S02]  /*01d0*/  VIADD R23, R23, 0x4 ;  /* 0x0000000417177836 */ /* 0x000fe40000000000 */
[----:B------:R1:W3:Y:S01]  /*01e0*/  LDC.64 R2, c[0x4][R22] ;  /* 0x0100000016027b82 */ /* 0x0002e20000000a00 */
[----:B------:R-:W-:Y:S02]  /*01f0*/  IMAD.MOV.U32 R6, RZ, RZ, R25 ;  /* 0x000000ffff067224 */ /* 0x000fe400078e0019 */
[----:B------:R-:W-:Y:S01]  /*0200*/  ISETP.NE.AND P0, PT, R23, 0x64, PT ;  /* 0x000000641700780c */ /* 0x000fe20003f05270 */
[----:B------:R-:W-:-:S03]  /*0210*/  IMAD.MOV.U32 R7, RZ, RZ, R24 ;  /* 0x000000ffff077224 */ /* 0x000fc600078e0018 */
[----:B------:R-:W-:Y:S02]  /*0220*/  P2R R26, PR, RZ, 0x1 ;  /* 0x00000001ff1a7803 */ /* 0x000fe40000000000 */
[----:B0-----:R-:W-:Y:S01]  /*0230*/  MOV R4, UR4 ;  /* 0x0000000400047c02 */ /* 0x001fe20008000f00 */
[----:B------:R-:W-:Y:S01]  /*0240*/  IMAD.U32 R5, RZ, RZ, UR5 ;  /* 0x00000005ff057e24 */ /* 0x000fe2000f8e00ff */
[----:B--2---:R-:W0:Y:S02]  /*0250*/  F2F.F64.F32 R8, R0 ;  /* 0x0000000000087310 */ /* 0x004e240000201800 */
[----:B0--3--:R1:W-:Y:S04]  /*0260*/  STL.64 [R1], R8 ;  /* 0x0000000801007387 */ /* 0x0093e80000100a00 */
[----:B------:R-:W-:-:S07]  /*0270*/  LEPC R20, `(.L_x_1) ;  /* 0x000000001014794e */ /* 0x000fce0000000000 */
[----:B-1----:R-:W-:Y:S05]  /*0280*/  CALL.ABS.NOINC R2 ;  /* 0x0000000002007343 */ /* 0x002fea0003c00000 */
.L_x_1:
[----:B------:R-:W-:Y:S02]  /*0290*/  R2UR UR4, R18 ;  /* 0x00000000120472ca */ /* 0x000fe400000e0000 */
[----:B------:R-:W-:-:S13]  /*02a0*/  R2UR UR5, R19 ;  /* 0x00000000130572ca */ /* 0x000fda00000e0000 */
[----:B------:R-:W2:Y:S01]  /*02b0*/  LDG.E R0, desc[UR4][R16.64+-0x8] ;  /* 0xfffff80410007981 */ /* 0x000ea2000c1e1900 */
[----:B------:R0:W1:Y:S01]  /*02c0*/  LDC.64 R2, c[0x4][R22] ;  /* 0x0100000016027b82 */ /* 0x0000620000000a00 */
[----:B------:R-:W3:Y:S01]  /*02d0*/  LDCU.64 UR4, c[0x4][0x10] ;  /* 0x01000200ff0477ac */ /* 0x000ee20008000a00 */
[----:B------:R-:W-:Y:S02]  /*02e0*/  IMAD.MOV.U32 R6, RZ, RZ, R25 ;  /* 0x000000ffff067224 */ /* 0x000fe400078e0019 */
[----:B------:R-:W-:Y:S02]  /*02f0*/  IMAD.MOV.U32 R7, RZ, RZ, R24 ;  /* 0x000000ffff077224 */ /* 0x000fe400078e0018 */
[----:B---3--:R-:W-:Y:S01]  /*0300*/  IMAD.U32 R4, RZ, RZ, UR4 ;  /* 0x00000004ff047e24 */ /* 0x008fe2000f8e00ff */
[----:B------:R-:W-:Y:S01]  /*0310*/  MOV R5, UR5 ;  /* 0x0000000500057c02 */ /* 0x000fe20008000f00 */
[----:B--2---:R-:W2:Y:S02]  /*0320*/  F2F.F64.F32 R8, R0 ;  /* 0x0000000000087310 */ /* 0x004ea40000201800 */
[----:B-12---:R0:W-:Y:S04]  /*0330*/  STL.64 [R1], R8 ;  /* 0x0000000801007387 */ /* 0x0061e80000100a00 */
[----:B------:R-:W-:-:S07]  /*0340*/  LEPC R20, `(.L_x_2) ;  /* 0x000000001014794e */ /* 0x000fce0000000000 */
[----:B0-----:R-:W-:Y:S05]  /*0350*/  CALL.ABS.NOINC R2 ;  /* 0x0000000002007343 */ /* 0x001fea0003c00000 */
.L_x_2:
[----:B------:R-:W-:Y:S02]  /*0360*/  R2UR UR4, R18 ;  /* 0x00000000120472ca */ /* 0x000fe400000e0000 */
[----:B------:R-:W-:-:S13]  /*0370*/  R2UR UR5, R19 ;  /* 0x00000000130572ca */ /* 0x000fda00000e0000 */
[----:B------:R-:W2:Y:S01]  /*0380*/  LDG.E R0, desc[UR4][R16.64+-0x4] ;  /* 0xfffffc0410007981 */ /* 0x000ea2000c1e1900 */
[----:B------:R0:W1:Y:S01]  /*0390*/  LDC.64 R2, c[0x4][R22] ;  /* 0x0100000016027b82 */ /* 0x0000620000000a00 */
[----:B------:R-:W3:Y:S01]  /*03a0*/  LDCU.64 UR4, c[0x4][0x10] ;  /* 0x01000200ff0477ac */ /* 0x000ee20008000a00 */
[----:B------:R-:W-:Y:S01]  /*03b0*/  MOV R6, R25 ;  /* 0x0000001900067202 */ /* 0x000fe20000000f00 */
[----:B------:R-:W-:Y:S02]  /*03c0*/  IMAD.MOV.U32 R7, RZ, RZ, R24 ;  /* 0x000000ffff077224 */ /* 0x000fe400078e0018 */
[----:B---3--:R-:W-:Y:S02]  /*03d0*/  IMAD.U32 R4, RZ, RZ, UR4 ;  /* 0x00000004ff047e24 */ /* 0x008fe4000f8e00ff */
[----:B------:R-:W-:Y:S01]  /*03e0*/  IMAD.U32 R5, RZ, RZ, UR5 ;  /* 0x00000005ff057e24 */ /* 0x000fe2000f8e00ff */
[----:B--2---:R-:W2:Y:S02]  /*03f0*/  F2F.F64.F32 R8, R0 ;  /* 0x0000000000087310 */ /* 0x004ea40000201800 */
[----:B-12---:R0:W-:Y:S04]  /*0400*/  STL.64 [R1], R8 ;  /* 0x0000000801007387 */ /* 0x0061e80000100a00 */
[----:B------:R-:W-:-:S07]  /*0410*/  LEPC R20, `(.L_x_3) ;  /* 0x000000001014794e */ /* 0x000fce0000000000 */
[----:B0-----:R-:W-:Y:S05]  /*0420*/  CALL.ABS.NOINC R2 ;  /* 0x0000000002007343 */ /* 0x001fea0003c00000 */
.L_x_3:
        /* <DEDUP_REMOVED lines=13> */
.L_x_4:
[----:B------:R-:W-:Y:S02]  /*0500*/  ISETP.NE.AND P6, PT, R26, RZ, PT ;  /* 0x000000ff1a00720c */ /* 0x000fe40003fc5270 */
[----:B------:R-:W-:-:S05]  /*0510*/  IADD3 R16, P0, PT, R16, 0x10, RZ ;  /* 0x0000001010107810 */ /* 0x000fca0007f1e0ff */
[----:B------:R-:W-:-:S06]  /*0520*/  IMAD.X R17, RZ, RZ, R17, P0 ;  /* 0x000000ffff117224 */ /* 0x000fcc00000e0611 */
[----:B------:R-:W-:Y:S05]  /*0530*/  @P6 BRA `(.L_x_5) ;  /* 0xfffffffc00106947 */ /* 0x000fea000383ffff */
[----:B------:R-:W-:Y:S05]  /*0540*/  EXIT ;  /* 0x000000000000794d */ /* 0x000fea0003800000 */
.L_x_6:
[----:B------:R-:W-:-:S00]  /*0550*/  BRA `(.L_x_6) ;  /* 0xfffffffc00fc7947 */ /* 0x000fc0000383ffff */
[----:B------:R-:W-:-:S00]  /*0560*/  NOP ;  /* 0x0000000000007918 */ /* 0x000fc00000000000 */
        /* <DEDUP_REMOVED lines=9> */
.L_x_7:


//--------------------- .nv.global.init           --------------------------
	.section	.nv.global.init,"aw",@progbits
.nv.global.init:
	.type		$str,@object
	.size		$str,($str$1 - $str)
$str:
        /*0000*/ 	.byte	0x25, 0x70, 0x0a, 0x00
	.type		$str$1,@object
	.size		$str$1,(.L_1 - $str$1)
$str$1:
        /*0004*/ 	.byte	0x25, 0x66, 0x0a, 0x00
.L_1:


//--------------------- .nv.shared.reserved.0     --------------------------
	.section	.nv.shared.reserved.0,"aw",@nobits
	.weak		__nv_reservedSMEM_offset_0_alias
	.size		__nv_reservedSMEM_offset_0_alias, 0, 64
	.other		__nv_reservedSMEM_offset_0_alias,@"STO_CUDA_RESERVED_SHARED STV_DEFAULT"
__nv_reservedSMEM_offset_0_alias:
	.zero		0
	.zero		64


//--------------------- .nv.constant0._Z3addiPf   --------------------------
	.section	.nv.constant0._Z3addiPf,"a",@progbits
	.sectionflags	@""
	.align	4
.nv.constant0._Z3addiPf:
	.zero		912


//--------------------- SYMBOLS --------------------------

	.type		.nv.reservedSmem.offset0,@object
	.size		.nv.reservedSmem.offset0,0x4
	.type		vprintf,@function
